//
// Generated by NVIDIA NVVM Compiler
//
// Compiler Build ID: CL-36424714
// Cuda compilation tools, release 13.0, V13.0.88
// Based on NVVM 20.0.0
//

.version 9.0
.target sm_100
.address_size 64

	// .globl	_Z20convolution_kernel_xPdS_ii
.const .align 8 .b8 d_filter[56];
// _ZZ20convolution_kernel_xPdS_iiE11input_array has been demoted
// _ZZ20convolution_kernel_yPdS_iiE11input_array has been demoted

.visible .entry _Z20convolution_kernel_xPdS_ii(
	.param .u64 .ptr .align 1 _Z20convolution_kernel_xPdS_ii_param_0,
	.param .u64 .ptr .align 1 _Z20convolution_kernel_xPdS_ii_param_1,
	.param .u32 _Z20convolution_kernel_xPdS_ii_param_2,
	.param .u32 _Z20convolution_kernel_xPdS_ii_param_3
)
{
	.reg .pred 	%p<3>;
	.reg .b32 	%r<28>;
	.reg .b64 	%rd<11>;
	.reg .b64 	%fd<23>;
	// demoted variable
	.shared .align 8 .b8 _ZZ20convolution_kernel_xPdS_iiE11input_array[35912];
	ld.param.u64 	%rd1, [_Z20convolution_kernel_xPdS_ii_param_0];
	ld.param.u64 	%rd2, [_Z20convolution_kernel_xPdS_ii_param_1];
	ld.param.u32 	%r6, [_Z20convolution_kernel_xPdS_ii_param_2];
	cvta.to.global.u64 	%rd3, %rd2;
	mov.u32 	%r7, %ctaid.x;
	mov.u32 	%r8, %ntid.x;
	mov.u32 	%r1, %tid.x;
	mad.lo.s32 	%r9, %r7, %r8, %r1;
	mov.u32 	%r10, %ctaid.y;
	mov.u32 	%r11, %ntid.y;
	mov.u32 	%r12, %tid.y;
	mad.lo.s32 	%r2, %r10, %r11, %r12;
	add.s32 	%r13, %r6, 6;
	add.s32 	%r3, %r9, 3;
	mad.lo.s32 	%r14, %r13, %r2, %r3;
	mul.wide.s32 	%rd4, %r14, 8;
	add.s64 	%rd5, %rd3, %rd4;
	ld.global.f64 	%fd1, [%rd5];
	mul.lo.s32 	%r4, %r12, 67;
	add.s32 	%r15, %r1, %r4;
	shl.b32 	%r16, %r15, 3;
	mov.u32 	%r17, _ZZ20convolution_kernel_xPdS_iiE11input_array;
	add.s32 	%r5, %r17, %r16;
	st.shared.f64 	[%r5+24], %fd1;
	setp.lt.u32 	%p1, %r1, 61;
	@%p1 bra 	$L__BB0_2;
	sub.s32 	%r22, %r4, %r1;
	shl.b32 	%r23, %r22, 3;
	add.s32 	%r25, %r17, %r23;
	mov.b64 	%rd7, 0;
	st.shared.u64 	[%r25+1040], %rd7;
	bra.uni 	$L__BB0_4;
$L__BB0_2:
	setp.gt.u32 	%p2, %r1, 2;
	@%p2 bra 	$L__BB0_4;
	sub.s32 	%r18, %r4, %r1;
	shl.b32 	%r19, %r18, 3;
	add.s32 	%r21, %r17, %r19;
	mov.b64 	%rd6, 0;
	st.shared.u64 	[%r21+16], %rd6;
$L__BB0_4:
	bar.sync 	0;
	ld.shared.f64 	%fd2, [%r5];
	ld.const.f64 	%fd3, [d_filter+48];
	fma.rn.f64 	%fd4, %fd2, %fd3, 0d0000000000000000;
	ld.shared.f64 	%fd5, [%r5+8];
	ld.const.f64 	%fd6, [d_filter+40];
	fma.rn.f64 	%fd7, %fd5, %fd6, %fd4;
	ld.shared.f64 	%fd8, [%r5+16];
	ld.const.f64 	%fd9, [d_filter+32];
	fma.rn.f64 	%fd10, %fd8, %fd9, %fd7;
	ld.shared.f64 	%fd11, [%r5+24];
	ld.const.f64 	%fd12, [d_filter+24];
	fma.rn.f64 	%fd13, %fd11, %fd12, %fd10;
	ld.shared.f64 	%fd14, [%r5+32];
	ld.const.f64 	%fd15, [d_filter+16];
	fma.rn.f64 	%fd16, %fd14, %fd15, %fd13;
	ld.shared.f64 	%fd17, [%r5+40];
	ld.const.f64 	%fd18, [d_filter+8];
	fma.rn.f64 	%fd19, %fd17, %fd18, %fd16;
	ld.shared.f64 	%fd20, [%r5+48];
	ld.const.f64 	%fd21, [d_filter];
	fma.rn.f64 	%fd22, %fd20, %fd21, %fd19;
	cvta.to.global.u64 	%rd8, %rd1;
	bar.sync 	0;
	add.s32 	%r26, %r2, 3;
	mad.lo.s32 	%r27, %r6, %r26, %r3;
	mul.wide.s32 	%rd9, %r27, 8;
	add.s64 	%rd10, %rd8, %rd9;
	st.global.f64 	[%rd10], %fd22;
	ret;

}
	// .globl	_Z20convolution_kernel_yPdS_ii
.visible .entry _Z20convolution_kernel_yPdS_ii(
	.param .u64 .ptr .align 1 _Z20convolution_kernel_yPdS_ii_param_0,
	.param .u64 .ptr .align 1 _Z20convolution_kernel_yPdS_ii_param_1,
	.param .u32 _Z20convolution_kernel_yPdS_ii_param_2,
	.param .u32 _Z20convolution_kernel_yPdS_ii_param_3
)
{
	.reg .pred 	%p<3>;
	.reg .b32 	%r<32>;
	.reg .b64 	%rd<11>;
	.reg .b64 	%fd<23>;
	// demoted variable
	.shared .align 8 .b8 _ZZ20convolution_kernel_yPdS_iiE11input_array[35912];
	ld.param.u64 	%rd1, [_Z20convolution_kernel_yPdS_ii_param_0];
	ld.param.u64 	%rd2, [_Z20convolution_kernel_yPdS_ii_param_1];
	ld.param.u32 	%r6, [_Z20convolution_kernel_yPdS_ii_param_2];
	cvta.to.global.u64 	%rd3, %rd2;
	mov.u32 	%r7, %ntid.y;
	mov.u32 	%r8, %ctaid.y;
	mov.u32 	%r1, %tid.y;
	mad.lo.s32 	%r9, %r7, %r8, %r1;
	mov.u32 	%r10, %ntid.x;
	mov.u32 	%r11, %ctaid.x;
	mov.u32 	%r2, %tid.x;
	mad.lo.s32 	%r3, %r10, %r11, %r2;
	add.s32 	%r12, %r6, 6;
	add.s32 	%r4, %r9, 3;
	mad.lo.s32 	%r13, %r12, %r3, %r4;
	mul.wide.s32 	%rd4, %r13, 8;
	add.s64 	%rd5, %rd3, %rd4;
	ld.global.f64 	%fd1, [%rd5];
	mul.lo.s32 	%r5, %r2, 67;
	add.s32 	%r14, %r1, %r5;
	shl.b32 	%r15, %r14, 3;
	mov.u32 	%r16, _ZZ20convolution_kernel_yPdS_iiE11input_array;
	add.s32 	%r17, %r16, %r15;
	st.shared.f64 	[%r17+24], %fd1;
	setp.lt.u32 	%p1, %r1, 61;
	@%p1 bra 	$L__BB1_2;
	sub.s32 	%r22, %r5, %r1;
	shl.b32 	%r23, %r22, 3;
	add.s32 	%r25, %r16, %r23;
	mov.b64 	%rd7, 0;
	st.shared.u64 	[%r25+1040], %rd7;
	bra.uni 	$L__BB1_4;
$L__BB1_2:
	setp.gt.u32 	%p2, %r1, 2;
	@%p2 bra 	$L__BB1_4;
	sub.s32 	%r18, %r5, %r1;
	shl.b32 	%r19, %r18, 3;
	add.s32 	%r21, %r16, %r19;
	mov.b64 	%rd6, 0;
	st.shared.u64 	[%r21+16], %rd6;
$L__BB1_4:
	bar.sync 	0;
	mad.lo.s32 	%r26, %r1, 67, %r2;
	shl.b32 	%r27, %r26, 3;
	add.s32 	%r29, %r16, %r27;
	ld.shared.f64 	%fd2, [%r29+24];
	ld.const.f64 	%fd3, [d_filter+48];
	fma.rn.f64 	%fd4, %fd2, %fd3, 0d0000000000000000;
	ld.shared.f64 	%fd5, [%r29+560];
	ld.const.f64 	%fd6, [d_filter+40];
	fma.rn.f64 	%fd7, %fd5, %fd6, %fd4;
	ld.shared.f64 	%fd8, [%r29+1096];
	ld.const.f64 	%fd9, [d_filter+32];
	fma.rn.f64 	%fd10, %fd8, %fd9, %fd7;
	ld.shared.f64 	%fd11, [%r29+1632];
	ld.const.f64 	%fd12, [d_filter+24];
	fma.rn.f64 	%fd13, %fd11, %fd12, %fd10;
	ld.shared.f64 	%fd14, [%r29+2168];
	ld.const.f64 	%fd15, [d_filter+16];
	fma.rn.f64 	%fd16, %fd14, %fd15, %fd13;
	ld.shared.f64 	%fd17, [%r29+2704];
	ld.const.f64 	%fd18, [d_filter+8];
	fma.rn.f64 	%fd19, %fd17, %fd18, %fd16;
	ld.shared.f64 	%fd20, [%r29+3240];
	ld.const.f64 	%fd21, [d_filter];
	fma.rn.f64 	%fd22, %fd20, %fd21, %fd19;
	cvta.to.global.u64 	%rd8, %rd1;
	bar.sync 	0;
	mad.lo.s32 	%r30, %r6, %r4, %r3;
	add.s32 	%r31, %r30, 3;
	mul.wide.s32 	%rd9, %r31, 8;
	add.s64 	%rd10, %rd8, %rd9;
	st.global.f64 	[%rd10], %fd22;
	ret;

}


// ===== COMPILED SASS (sm_100) =====

	.target	sm_100

	.elftype	@"ET_EXEC"


//--------------------- .note.nv.tkinfo           --------------------------
	.section	.note.nv.tkinfo,"",@"SHT_NOTE"
	.sectionflags	@"SHF_NOTE_NV_TKINFO"
	.tkinfo
        /*0018*/ 	.word	0x00000002
        /*0030*/ 	.string	""
        /*0030*/ 	.string	"ptxas"
        /*0030*/ 	.string	"Cuda compilation tools, release 13.0, V13.0.88"
        /*0030*/ 	.string	"Build cuda_13.0.r13.0/compiler.36424714_0"
        /*0030*/ 	.string	"-arch sm_100 -m 64 "



//--------------------- .note.nv.cuinfo           --------------------------
	.section	.note.nv.cuinfo,"",@"SHT_NOTE"
	.sectionflags	@"SHF_NOTE_NV_CUINFO"
        /*0018*/ 	.short	0x0002
        /*001a*/ 	.short	0x0064
        /*001c*/ 	.short	0x0082
	.zero		2


//--------------------- .nv.info                  --------------------------
	.section	.nv.info,"",@"SHT_CUDA_INFO"
	.align	4


	//----- nvinfo : EIATTR_REGCOUNT
	.align		4
        /*0000*/ 	.byte	0x04, 0x2f
        /*0002*/ 	.short	(.L_2 - .L_1)
	.align		4
.L_1:
        /*0004*/ 	.word	index@(_Z20convolution_kernel_xPdS_ii)
        /*0008*/ 	.word	0x00000014


	//----- nvinfo : EIATTR_FRAME_SIZE
	.align		4
.L_2:
        /*000c*/ 	.byte	0x04, 0x11
        /*000e*/ 	.short	(.L_4 - .L_3)
	.align		4
.L_3:
        /*0010*/ 	.word	index@(_Z20convolution_kernel_xPdS_ii)
        /*0014*/ 	.word	0x00000000


	//----- nvinfo : EIATTR_REGCOUNT
	.align		4
.L_4:
        /*0018*/ 	.byte	0x04, 0x2f
        /*001a*/ 	.short	(.L_6 - .L_5)
	.align		4
.L_5:
        /*001c*/ 	.word	index@(_Z20convolution_kernel_yPdS_ii)
        /*0020*/ 	.word	0x00000013


	//----- nvinfo : EIATTR_FRAME_SIZE
	.align		4
.L_6:
        /*0024*/ 	.byte	0x04, 0x11
        /*0026*/ 	.short	(.L_8 - .L_7)
	.align		4
.L_7:
        /*0028*/ 	.word	index@(_Z20convolution_kernel_yPdS_ii)
        /*002c*/ 	.word	0x00000000


	//----- nvinfo : EIATTR_MIN_STACK_SIZE
	.align		4
.L_8:
        /*0030*/ 	.byte	0x04, 0x12
        /*0032*/ 	.short	(.L_10 - .L_9)
	.align		4
.L_9:
        /*0034*/ 	.word	index@(_Z20convolution_kernel_yPdS_ii)
        /*0038*/ 	.word	0x00000000


	//----- nvinfo : EIATTR_MIN_STACK_SIZE
	.align		4
.L_10:
        /*003c*/ 	.byte	0x04, 0x12
        /*003e*/ 	.short	(.L_12 - .L_11)
	.align		4
.L_11:
        /*0040*/ 	.word	index@(_Z20convolution_kernel_xPdS_ii)
        /*0044*/ 	.word	0x00000000
.L_12:


//--------------------- .nv.compat                --------------------------
	.section	.nv.compat,"",@"SHT_CUDA_COMPAT_INFO"
	.align	4
        /*0000*/ 	.byte	0x02, 0x09, 0x00, 0x00, 0x02, 0x02, 0x01, 0x00, 0x02, 0x05, 0x05, 0x00, 0x03, 0x07, 0x01, 0x01
        /*0010*/ 	.byte	0x02, 0x03, 0x00, 0x00, 0x02, 0x06, 0x01, 0x00, 0x04, 0x0b, 0x08, 0x00, 0x01, 0x00, 0x00, 0x00
        /*0020*/ 	.byte	0x00, 0x00, 0x00, 0x00


//--------------------- .nv.info._Z20convolution_kernel_yPdS_ii --------------------------
	.section	.nv.info._Z20convolution_kernel_yPdS_ii,"",@"SHT_CUDA_INFO"
	.sectionflags	@""
	.align	4


	//----- nvinfo : EIATTR_CUDA_API_VERSION
	.align		4
        /*0000*/ 	.byte	0x04, 0x37
        /*0002*/ 	.short	(.L_14 - .L_13)
.L_13:
        /*0004*/ 	.word	0x00000082


	//----- nvinfo : EIATTR_KPARAM_INFO
	.align		4
.L_14:
        /*0008*/ 	.byte	0x04, 0x17
        /*000a*/ 	.short	(.L_16 - .L_15)
.L_15:
        /*000c*/ 	.word	0x00000000
        /*0010*/ 	.short	0x0003
        /*0012*/ 	.short	0x0014
        /*0014*/ 	.byte	0x00, 0xf0, 0x11, 0x00


	//----- nvinfo : EIATTR_KPARAM_INFO
	.align		4
.L_16:
        /*0018*/ 	.byte	0x04, 0x17
        /*001a*/ 	.short	(.L_18 - .L_17)
.L_17:
        /*001c*/ 	.word	0x00000000
        /*0020*/ 	.short	0x0002
        /*0022*/ 	.short	0x0010
        /*0024*/ 	.byte	0x00, 0xf0, 0x11, 0x00


	//----- nvinfo : EIATTR_KPARAM_INFO
	.align		4
.L_18:
        /*0028*/ 	.byte	0x04, 0x17
        /*002a*/ 	.short	(.L_20 - .L_19)
.L_19:
        /*002c*/ 	.word	0x00000000
        /*0030*/ 	.short	0x0001
        /*0032*/ 	.short	0x0008
        /*0034*/ 	.byte	0x00, 0xf5, 0x21, 0x00


	//----- nvinfo : EIATTR_KPARAM_INFO
	.align		4
.L_20:
        /*0038*/ 	.byte	0x04, 0x17
        /*003a*/ 	.short	(.L_22 - .L_21)
.L_21:
        /*003c*/ 	.word	0x00000000
        /*0040*/ 	.short	0x0000
        /*0042*/ 	.short	0x0000
        /*0044*/ 	.byte	0x00, 0xf5, 0x21, 0x00


	//----- nvinfo : EIATTR_SPARSE_MMA_MASK
	.align		4
.L_22:
        /*0048*/ 	.byte	0x03, 0x50
        /*004a*/ 	.short	0x0000


	//----- nvinfo : EIATTR_MAXREG_COUNT
	.align		4
        /*004c*/ 	.byte	0x03, 0x1b
        /*004e*/ 	.short	0x00ff


	//----- nvinfo : EIATTR_NUM_BARRIERS
	.align		4
        /*0050*/ 	.byte	0x02, 0x4c
        /*0052*/ 	.byte	0x01
	.zero		1


	//----- nvinfo : EIATTR_MERCURY_ISA_VERSION
	.align		4
        /*0054*/ 	.byte	0x03, 0x5f
        /*0056*/ 	.short	0x0101


	//----- nvinfo : EIATTR_VRC_CTA_INIT_COUNT
	.align		4
        /*0058*/ 	.byte	0x02, 0x4a
	.zero		1
	.zero		1


	//----- nvinfo : EIATTR_EXIT_INSTR_OFFSETS
	.align		4
        /*005c*/ 	.byte	0x04, 0x1c
        /*005e*/ 	.short	(.L_24 - .L_23)


	//   ....[0]....
.L_23:
        /*0060*/ 	.word	0x000003d0


	//----- nvinfo : EIATTR_CRS_STACK_SIZE
	.align		4
.L_24:
        /*0064*/ 	.byte	0x04, 0x1e
        /*0066*/ 	.short	(.L_26 - .L_25)
.L_25:
        /*0068*/ 	.word	0x00000000


	//----- nvinfo : EIATTR_CBANK_PARAM_SIZE
	.align		4
.L_26:
        /*006c*/ 	.byte	0x03, 0x19
        /*006e*/ 	.short	0x0018


	//----- nvinfo : EIATTR_PARAM_CBANK
	.align		4
        /*0070*/ 	.byte	0x04, 0x0a
        /*0072*/ 	.short	(.L_28 - .L_27)
	.align		4
.L_27:
        /*0074*/ 	.word	index@(.nv.constant0._Z20convolution_kernel_yPdS_ii)
        /*0078*/ 	.short	0x0380
        /*007a*/ 	.short	0x0018


	//----- nvinfo : EIATTR_SW_WAR
	.align		4
.L_28:
        /*007c*/ 	.byte	0x04, 0x36
        /*007e*/ 	.short	(.L_30 - .L_29)
.L_29:
        /*0080*/ 	.word	0x00000008
.L_30:


//--------------------- .nv.info._Z20convolution_kernel_xPdS_ii --------------------------
	.section	.nv.info._Z20convolution_kernel_xPdS_ii,"",@"SHT_CUDA_INFO"
	.sectionflags	@""
	.align	4


	//----- nvinfo : EIATTR_CUDA_API_VERSION
	.align		4
        /*0000*/ 	.byte	0x04, 0x37
        /*0002*/ 	.short	(.L_32 - .L_31)
.L_31:
        /*0004*/ 	.word	0x00000082


	//----- nvinfo : EIATTR_KPARAM_INFO
	.align		4
.L_32:
        /*0008*/ 	.byte	0x04, 0x17
        /*000a*/ 	.short	(.L_34 - .L_33)
.L_33:
        /*000c*/ 	.word	0x00000000
        /*0010*/ 	.short	0x0003
        /*0012*/ 	.short	0x0014
        /*0014*/ 	.byte	0x00, 0xf0, 0x11, 0x00


	//----- nvinfo : EIATTR_KPARAM_INFO
	.align		4
.L_34:
        /*0018*/ 	.byte	0x04, 0x17
        /*001a*/ 	.short	(.L_36 - .L_35)
.L_35:
        /*001c*/ 	.word	0x00000000
        /*0020*/ 	.short	0x0002
        /*0022*/ 	.short	0x0010
        /*0024*/ 	.byte	0x00, 0xf0, 0x11, 0x00


	//----- nvinfo : EIATTR_KPARAM_INFO
	.align		4
.L_36:
        /*0028*/ 	.byte	0x04, 0x17
        /*002a*/ 	.short	(.L_38 - .L_37)
.L_37:
        /*002c*/ 	.word	0x00000000
        /*0030*/ 	.short	0x0001
        /*0032*/ 	.short	0x0008
        /*0034*/ 	.byte	0x00, 0xf5, 0x21, 0x00


	//----- nvinfo : EIATTR_KPARAM_INFO
	.align		4
.L_38:
        /*0038*/ 	.byte	0x04, 0x17
        /*003a*/ 	.short	(.L_40 - .L_39)
.L_39:
        /*003c*/ 	.word	0x00000000
        /*0040*/ 	.short	0x0000
        /*0042*/ 	.short	0x0000
        /*0044*/ 	.byte	0x00, 0xf5, 0x21, 0x00


	//----- nvinfo : EIATTR_SPARSE_MMA_MASK
	.align		4
.L_40:
        /*0048*/ 	.byte	0x03, 0x50
        /*004a*/ 	.short	0x0000


	//----- nvinfo : EIATTR_MAXREG_COUNT
	.align		4
        /*004c*/ 	.byte	0x03, 0x1b
        /*004e*/ 	.short	0x00ff


	//----- nvinfo : EIATTR_NUM_BARRIERS
	.align		4
        /*0050*/ 	.byte	0x02, 0x4c
        /*0052*/ 	.byte	0x01
	.zero		1


	//----- nvinfo : EIATTR_MERCURY_ISA_VERSION
	.align		4
        /*0054*/ 	.byte	0x03, 0x5f
        /*0056*/ 	.short	0x0101


	//----- nvinfo : EIATTR_VRC_CTA_INIT_COUNT
	.align		4
        /*0058*/ 	.byte	0x02, 0x4a
	.zero		1
	.zero		1


	//----- nvinfo : EIATTR_EXIT_INSTR_OFFSETS
	.align		4
        /*005c*/ 	.byte	0x04, 0x1c
        /*005e*/ 	.short	(.L_42 - .L_41)


	//   ....[0]....
.L_41:
        /*0060*/ 	.word	0x000003b0


	//----- nvinfo : EIATTR_CRS_STACK_SIZE
	.align		4
.L_42:
        /*0064*/ 	.byte	0x04, 0x1e
        /*0066*/ 	.short	(.L_44 - .L_43)
.L_43:
        /*0068*/ 	.word	0x00000000


	//----- nvinfo : EIATTR_CBANK_PARAM_SIZE
	.align		4
.L_44:
        /*006c*/ 	.byte	0x03, 0x19
        /*006e*/ 	.short	0x0018


	//----- nvinfo : EIATTR_PARAM_CBANK
	.align		4
        /*0070*/ 	.byte	0x04, 0x0a
        /*0072*/ 	.short	(.L_46 - .L_45)
	.align		4
.L_45:
        /*0074*/ 	.word	index@(.nv.constant0._Z20convolution_kernel_xPdS_ii)
        /*0078*/ 	.short	0x0380
        /*007a*/ 	.short	0x0018


	//----- nvinfo : EIATTR_SW_WAR
	.align		4
.L_46:
        /*007c*/ 	.byte	0x04, 0x36
        /*007e*/ 	.short	(.L_48 - .L_47)
.L_47:
        /*0080*/ 	.word	0x00000008
.L_48:


//--------------------- .nv.callgraph             --------------------------
	.section	.nv.callgraph,"",@"SHT_CUDA_CALLGRAPH"
	.align	4
	.sectionentsize	8
	.align		4
        /*0000*/ 	.word	0x00000000
	.align		4
        /*0004*/ 	.word	0xffffffff
	.align		4
        /*0008*/ 	.word	0x00000000
	.align		4
        /*000c*/ 	.word	0xfffffffe
	.align		4
        /*0010*/ 	.word	0x00000000
	.align		4
        /*0014*/ 	.word	0xfffffffd
	.align		4
        /*0018*/ 	.word	0x00000000
	.align		4
        /*001c*/ 	.word	0xfffffffc


//--------------------- .nv.constant3             --------------------------
	.section	.nv.constant3,"a",@progbits
	.align	8
.nv.constant3:
	.type		d_filter,@object
	.size		d_filter,(.L_0 - d_filter)
d_filter:
	.zero		56
.L_0:


//--------------------- .text._Z20convolution_kernel_yPdS_ii --------------------------
	.section	.text._Z20convolution_kernel_yPdS_ii,"ax",@progbits
	.align	128
        .global         _Z20convolution_kernel_yPdS_ii
        .type           _Z20convolution_kernel_yPdS_ii,@function
        .size           _Z20convolution_kernel_yPdS_ii,(.L_x_6 - _Z20convolution_kernel_yPdS_ii)
        .other          _Z20convolution_kernel_yPdS_ii,@"STO_CUDA_ENTRY STV_DEFAULT"
_Z20convolution_kernel_yPdS_ii:
.text._Z20convolution_kernel_yPdS_ii:
[----:B------:R-:W-:Y:S01]  /*0000*/  LDC R1, c[0x0][0x37c] ;  /* 0x0000df00ff017b82 */ /* 0x000fe20000000800 */
[----:B------:R-:W0:Y:S01]  /*0010*/  S2R R9, SR_TID.Y ;  /* 0x0000000000097919 */ /* 0x000e220000002200 */
[----:B------:R-:W0:Y:S06]  /*0020*/  LDCU UR4, c[0x0][0x364] ;  /* 0x00006c80ff0477ac */ /* 0x000e2c0008000800 */
[----:B------:R-:W1:Y:S01]  /*0030*/  LDC.64 R4, c[0x0][0x388] ;  /* 0x0000e200ff047b82 */ /* 0x000e620000000a00 */
[----:B------:R-:W0:Y:S01]  /*0040*/  S2R R0, SR_CTAID.Y ;  /* 0x0000000000007919 */ /* 0x000e220000002600 */
[----:B------:R-:W2:Y:S01]  /*0050*/  LDCU UR8, c[0x0][0x390] ;  /* 0x00007200ff0877ac */ /* 0x000ea20008000800 */
[----:B------:R-:W3:Y:S01]  /*0060*/  S2R R3, SR_CTAID.X ;  /* 0x0000000000037919 */ /* 0x000ee20000002500 */
[----:B------:R-:W3:Y:S01]  /*0070*/  LDCU UR5, c[0x0][0x360] ;  /* 0x00006c00ff0577ac */ /* 0x000ee20008000800 */
[----:B------:R-:W3:Y:S01]  /*0080*/  S2R R10, SR_TID.X ;  /* 0x00000000000a7919 */ /* 0x000ee20000002100 */
[----:B------:R-:W4:Y:S01]  /*0090*/  LDCU.64 UR6, c[0x0][0x358] ;  /* 0x00006b00ff0677ac */ /* 0x000f220008000a00 */
[----:B0-----:R-:W-:Y:S01]  /*00a0*/  IMAD R0, R0, UR4, R9 ;  /* 0x0000000400007c24 */ /* 0x001fe2000f8e0209 */
[----:B--2---:R-:W-:-:S04]  /*00b0*/  UIADD3 UR4, UPT, UPT, UR8, 0x6, URZ ;  /* 0x0000000608047890 */ /* 0x004fc8000fffe0ff */
[----:B------:R-:W-:Y:S01]  /*00c0*/  IADD3 R0, PT, PT, R0, 0x3, RZ ;  /* 0x0000000300007810 */ /* 0x000fe20007ffe0ff */
[----:B---3--:R-:W-:-:S04]  /*00d0*/  IMAD R3, R3, UR5, R10 ;  /* 0x0000000503037c24 */ /* 0x008fc8000f8e020a */
[----:B------:R-:W-:-:S04]  /*00e0*/  IMAD R7, R3, UR4, R0 ;  /* 0x0000000403077c24 */ /* 0x000fc8000f8e0200 */
[----:B-1----:R-:W-:-:S06]  /*00f0*/  IMAD.WIDE R4, R7, 0x8, R4 ;  /* 0x0000000807047825 */ /* 0x002fcc00078e0204 */
[----:B----4-:R-:W2:Y:S01]  /*0100*/  LDG.E.64 R4, desc[UR6][R4.64] ;  /* 0x0000000604047981 */ /* 0x010ea2000c1e1b00 */
[----:B------:R-:W0:Y:S01]  /*0110*/  S2UR UR5, SR_CgaCtaId ;  /* 0x00000000000579c3 */ /* 0x000e220000008800 */
[C---:B------:R-:W-:Y:S01]  /*0120*/  ISETP.GE.U32.AND P0, PT, R9.reuse, 0x3d, PT ;  /* 0x0000003d0900780c */ /* 0x040fe20003f06070 */
[----:B------:R-:W-:Y:S01]  /*0130*/  UMOV UR4, 0x400 ;  /* 0x0000040000047882 */ /* 0x000fe20000000000 */
[----:B------:R-:W-:Y:S01]  /*0140*/  IMAD R2, R10, 0x43, R9 ;  /* 0x000000430a027824 */ /* 0x000fe200078e0209 */
[----:B------:R-:W-:Y:S01]  /*0150*/  BSSY.RECONVERGENT B0, `(.L_x_0) ;  /* 0x000000e000007945 */ /* 0x000fe20003800200 */
[----:B------:R-:W-:-:S09]  /*0160*/  IMAD R8, R9, 0x43, R10 ;  /* 0x0000004309087824 */ /* 0x000fd200078e020a */
[----:B------:R-:W-:Y:S01]  /*0170*/  @P0 IMAD R6, R10, 0x43, -R9 ;  /* 0x000000430a060824 */ /* 0x000fe200078e0a09 */
[----:B0-----:R-:W-:-:S06]  /*0180*/  ULEA UR4, UR5, UR4, 0x18 ;  /* 0x0000000405047291 */ /* 0x001fcc000f8ec0ff */
[----:B------:R-:W-:Y:S02]  /*0190*/  LEA R7, R2, UR4, 0x3 ;  /* 0x0000000402077c11 */ /* 0x000fe4000f8e18ff */
[----:B------:R-:W-:Y:S02]  /*01a0*/  @P0 LEA R6, R6, UR4, 0x3 ;  /* 0x0000000406060c11 */ /* 0x000fe4000f8e18ff */
[----:B------:R-:W-:Y:S01]  /*01b0*/  LEA R16, R8, UR4, 0x3 ;  /* 0x0000000408107c11 */ /* 0x000fe2000f8e18ff */
[----:B--2---:R0:W-:Y:S04]  /*01c0*/  STS.64 [R7+0x18], R4 ;  /* 0x0000180407007388 */ /* 0x0041e80000000a00 */
[----:B------:R0:W-:Y:S01]  /*01d0*/  @P0 STS.64 [R6+0x410], RZ ;  /* 0x000410ff06000388 */ /* 0x0001e20000000a00 */
[----:B------:R-:W-:Y:S05]  /*01e0*/  @P0 BRA `(.L_x_1) ;  /* 0x0000000000100947 */ /* 0x000fea0003800000 */
[----:B------:R-:W-:-:S13]  /*01f0*/  ISETP.GT.U32.AND P0, PT, R9, 0x2, PT ;  /* 0x000000020900780c */ /* 0x000fda0003f04070 */
[----:B------:R-:W-:-:S05]  /*0200*/  @!P0 IMAD R9, R10, 0x43, -R9 ;  /* 0x000000430a098824 */ /* 0x000fca00078e0a09 */
[----:B------:R-:W-:-:S05]  /*0210*/  @!P0 LEA R9, R9, UR4, 0x3 ;  /* 0x0000000409098c11 */ /* 0x000fca000f8e18ff */
[----:B------:R1:W-:Y:S02]  /*0220*/  @!P0 STS.64 [R9+0x10], RZ ;  /* 0x000010ff09008388 */ /* 0x0003e40000000a00 */
.L_x_1:
[----:B------:R-:W-:Y:S05]  /*0230*/  BSYNC.RECONVERGENT B0 ;  /* 0x0000000000007941 */ /* 0x000fea0003800200 */
.L_x_0:
[----:B------:R-:W-:Y:S01]  /*0240*/  BAR.SYNC.DEFER_BLOCKING 0x0 ;  /* 0x0000000000007b1d */ /* 0x000fe20000010000 */
[----:B------:R-:W-:-:S05]  /*0250*/  IMAD R0, R0, UR8, R3 ;  /* 0x0000000800007c24 */ /* 0x000fca000f8e0203 */
[----:B------:R-:W1:Y:S01]  /*0260*/  LDCU.64 UR10, c[0x3][0x30] ;  /* 0x00c00600ff0a77ac */ /* 0x000e620008000a00 */
[----:B------:R-:W-:Y:S01]  /*0270*/  IADD3 R3, PT, PT, R0, 0x3, RZ ;  /* 0x0000000300037810 */ /* 0x000fe20007ffe0ff */
[----:B------:R-:W2:Y:S01]  /*0280*/  LDCU.128 UR12, c[0x3][0x20] ;  /* 0x00c00400ff0c77ac */ /* 0x000ea20008000c00 */
[----:B------:R-:W3:Y:S01]  /*0290*/  LDCU.128 UR16, c[0x3][0x10] ;  /* 0x00c00200ff1077ac */ /* 0x000ee20008000c00 */
[----:B0-----:R-:W1:Y:S04]  /*02a0*/  LDS.64 R6, [R16+0x18] ;  /* 0x0000180010067984 */ /* 0x001e680000000a00 */
[----:B------:R-:W2:Y:S04]  /*02b0*/  LDS.64 R10, [R16+0x230] ;  /* 0x00023000100a7984 */ /* 0x000ea80000000a00 */
[----:B------:R-:W0:Y:S04]  /*02c0*/  LDS.64 R12, [R16+0x448] ;  /* 0x00044800100c7984 */ /* 0x000e280000000a00 */
[----:B------:R-:W3:Y:S04]  /*02d0*/  LDS.64 R14, [R16+0x660] ;  /* 0x00066000100e7984 */ /* 0x000ee80000000a00 */
[----:B------:R-:W4:Y:S01]  /*02e0*/  LDS.64 R4, [R16+0x878] ;  /* 0x0008780010047984 */ /* 0x000f220000000a00 */
[----:B-1----:R-:W-:-:S03]  /*02f0*/  DFMA R8, R6, UR10, RZ ;  /* 0x0000000a06087c2b */ /* 0x002fc600080000ff */
[----:B------:R-:W1:Y:S05]  /*0300*/  LDS.64 R6, [R16+0xa90] ;  /* 0x000a900010067984 */ /* 0x000e6a0000000a00 */
[----:B--2---:R-:W-:Y:S02]  /*0310*/  DFMA R10, R10, UR14, R8 ;  /* 0x0000000e0a0a7c2b */ /* 0x004fe40008000008 */
[----:B------:R-:W2:Y:S06]  /*0320*/  LDS.64 R8, [R16+0xca8] ;  /* 0x000ca80010087984 */ /* 0x000eac0000000a00 */
[----:B0-----:R-:W-:Y:S01]  /*0330*/  DFMA R10, R12, UR12, R10 ;  /* 0x0000000c0c0a7c2b */ /* 0x001fe2000800000a */
[----:B------:R-:W1:Y:S01]  /*0340*/  LDCU.128 UR12, c[0x3][URZ] ;  /* 0x00c00000ff0c77ac */ /* 0x000e620008000c00 */
[----:B------:R-:W0:Y:S06]  /*0350*/  LDC.64 R12, c[0x0][0x380] ;  /* 0x0000e000ff0c7b82 */ /* 0x000e2c0000000a00 */
[----:B---3--:R-:W-:-:S08]  /*0360*/  DFMA R10, R14, UR18, R10 ;  /* 0x000000120e0a7c2b */ /* 0x008fd0000800000a */
[----:B----4-:R-:W-:-:S08]  /*0370*/  DFMA R4, R4, UR16, R10 ;  /* 0x0000001004047c2b */ /* 0x010fd0000800000a */
[----:B-1----:R-:W-:Y:S01]  /*0380*/  DFMA R4, R6, UR14, R4 ;  /* 0x0000000e06047c2b */ /* 0x002fe20008000004 */
[----:B0-----:R-:W-:-:S07]  /*0390*/  IMAD.WIDE R2, R3, 0x8, R12 ;  /* 0x0000000803027825 */ /* 0x001fce00078e020c */
[----:B--2---:R-:W-:Y:S01]  /*03a0*/  DFMA R4, R8, UR12, R4 ;  /* 0x0000000c08047c2b */ /* 0x004fe20008000004 */
[----:B------:R-:W-:Y:S06]  /*03b0*/  BAR.SYNC.DEFER_BLOCKING 0x0 ;  /* 0x0000000000007b1d */ /* 0x000fec0000010000 */
[----:B------:R-:W-:Y:S01]  /*03c0*/  STG.E.64 desc[UR6][R2.64], R4 ;  /* 0x0000000402007986 */ /* 0x000fe2000c101b06 */
[----:B------:R-:W-:Y:S05]  /*03d0*/  EXIT ;  /* 0x000000000000794d */ /* 0x000fea0003800000 */
.L_x_2:
[----:B------:R-:W-:-:S00]  /*03e0*/  BRA `(.L_x_2) ;  /* 0xfffffffc00fc7947 */ /* 0x000fc0000383ffff */
[----:B------:R-:W-:-:S00]  /*03f0*/  NOP ;  /* 0x0000000000007918 */ /* 0x000fc00000000000 */
        /* <DEDUP_REMOVED lines=8> */
.L_x_6:


//--------------------- .text._Z20convolution_kernel_xPdS_ii --------------------------
	.section	.text._Z20convolution_kernel_xPdS_ii,"ax",@progbits
	.align	128
        .global         _Z20convolution_kernel_xPdS_ii
        .type           _Z20convolution_kernel_xPdS_ii,@function
        .size           _Z20convolution_kernel_xPdS_ii,(.L_x_7 - _Z20convolution_kernel_xPdS_ii)
        .other          _Z20convolution_kernel_xPdS_ii,@"STO_CUDA_ENTRY STV_DEFAULT"
_Z20convolution_kernel_xPdS_ii:
.text._Z20convolution_kernel_xPdS_ii:
[----:B------:R-:W-:Y:S01]  /*0000*/  LDC R1, c[0x0][0x37c] ;  /* 0x0000df00ff017b82 */ /* 0x000fe20000000800 */
[----:B------:R-:W0:Y:S07]  /*0010*/  S2R R8, SR_TID.X ;  /* 0x0000000000087919 */ /* 0x000e2e0000002100 */
[----:B------:R-:W0:Y:S01]  /*0020*/  S2UR UR4, SR_CTAID.X ;  /* 0x00000000000479c3 */ /* 0x000e220000002500 */
[----:B------:R-:W1:Y:S01]  /*0030*/  LDCU UR8, c[0x0][0x390] ;  /* 0x00007200ff0877ac */ /* 0x000e620008000800 */
[----:B------:R-:W2:Y:S01]  /*0040*/  S2R R9, SR_TID.Y ;  /* 0x0000000000097919 */ /* 0x000ea20000002200 */
[----:B------:R-:W3:Y:S05]  /*0050*/  LDCU.64 UR6, c[0x0][0x358] ;  /* 0x00006b00ff0677ac */ /* 0x000eea0008000a00 */
[----:B------:R-:W0:Y:S08]  /*0060*/  LDC R3, c[0x0][0x360] ;  /* 0x0000d800ff037b82 */ /* 0x000e300000000800 */
[----:B------:R-:W2:Y:S08]  /*0070*/  S2UR UR5, SR_CTAID.Y ;  /* 0x00000000000579c3 */ /* 0x000eb00000002600 */
[----:B------:R-:W2:Y:S08]  /*0080*/  LDC R0, c[0x0][0x364] ;  /* 0x0000d900ff007b82 */ /* 0x000eb00000000800 */
[----:B------:R-:W4:Y:S01]  /*0090*/  LDC.64 R4, c[0x0][0x388] ;  /* 0x0000e200ff047b82 */ /* 0x000f220000000a00 */
[----:B0-----:R-:W-:Y:S01]  /*00a0*/  IMAD R3, R3, UR4, R8 ;  /* 0x0000000403037c24 */ /* 0x001fe2000f8e0208 */
[----:B-1----:R-:W-:-:S04]  /*00b0*/  UIADD3 UR4, UPT, UPT, UR8, 0x6, URZ ;  /* 0x0000000608047890 */ /* 0x002fc8000fffe0ff */
[----:B------:R-:W-:Y:S01]  /*00c0*/  IADD3 R3, PT, PT, R3, 0x3, RZ ;  /* 0x0000000303037810 */ /* 0x000fe20007ffe0ff */
[----:B--2---:R-:W-:-:S04]  /*00d0*/  IMAD R0, R0, UR5, R9 ;  /* 0x0000000500007c24 */ /* 0x004fc8000f8e0209 */
[----:B------:R-:W-:-:S04]  /*00e0*/  IMAD R7, R0, UR4, R3 ;  /* 0x0000000400077c24 */ /* 0x000fc8000f8e0203 */
[----:B----4-:R-:W-:-:S06]  /*00f0*/  IMAD.WIDE R4, R7, 0x8, R4 ;  /* 0x0000000807047825 */ /* 0x010fcc00078e0204 */
[----:B---3--:R-:W2:Y:S01]  /*0100*/  LDG.E.64 R4, desc[UR6][R4.64] ;  /* 0x0000000604047981 */ /* 0x008ea2000c1e1b00 */
[----:B------:R-:W0:Y:S01]  /*0110*/  S2UR UR5, SR_CgaCtaId ;  /* 0x00000000000579c3 */ /* 0x000e220000008800 */
[----:B------:R-:W-:Y:S01]  /*0120*/  ISETP.GE.U32.AND P0, PT, R8, 0x3d, PT ;  /* 0x0000003d0800780c */ /* 0x000fe20003f06070 */
[----:B------:R-:W-:Y:S01]  /*0130*/  UMOV UR4, 0x400 ;  /* 0x0000040000047882 */ /* 0x000fe20000000000 */
[C-C-:B------:R-:W-:Y:S01]  /*0140*/  IMAD R2, R9.reuse, 0x43, R8.reuse ;  /* 0x0000004309027824 */ /* 0x140fe200078e0208 */
[----:B------:R-:W-:Y:S10]  /*0150*/  BSSY.RECONVERGENT B0, `(.L_x_3) ;  /* 0x000000c000007945 */ /* 0x000ff40003800200 */
[----:B------:R-:W-:Y:S01]  /*0160*/  @P0 IMAD R6, R9, 0x43, -R8 ;  /* 0x0000004309060824 */ /* 0x000fe200078e0a08 */
[----:B0-----:R-:W-:-:S06]  /*0170*/  ULEA UR4, UR5, UR4, 0x18 ;  /* 0x0000000405047291 */ /* 0x001fcc000f8ec0ff */
[----:B------:R-:W-:Y:S02]  /*0180*/  LEA R17, R2, UR4, 0x3 ;  /* 0x0000000402117c11 */ /* 0x000fe4000f8e18ff */
[----:B------:R-:W-:-:S03]  /*0190*/  @P0 LEA R6, R6, UR4, 0x3 ;  /* 0x0000000406060c11 */ /* 0x000fc6000f8e18ff */
[----:B--2---:R0:W-:Y:S04]  /*01a0*/  STS.64 [R17+0x18], R4 ;  /* 0x0000180411007388 */ /* 0x0041e80000000a00 */
[----:B------:R0:W-:Y:S01]  /*01b0*/  @P0 STS.64 [R6+0x410], RZ ;  /* 0x000410ff06000388 */ /* 0x0001e20000000a00 */
[----:B------:R-:W-:Y:S05]  /*01c0*/  @P0 BRA `(.L_x_4) ;  /* 0x0000000000100947 */ /* 0x000fea0003800000 */
[----:B------:R-:W-:-:S13]  /*01d0*/  ISETP.GT.U32.AND P0, PT, R8, 0x2, PT ;  /* 0x000000020800780c */ /* 0x000fda0003f04070 */
[----:B------:R-:W-:-:S05]  /*01e0*/  @!P0 IMAD R8, R9, 0x43, -R8 ;  /* 0x0000004309088824 */ /* 0x000fca00078e0a08 */
[----:B------:R-:W-:-:S05]  /*01f0*/  @!P0 LEA R8, R8, UR4, 0x3 ;  /* 0x0000000408088c11 */ /* 0x000fca000f8e18ff */
[----:B------:R1:W-:Y:S02]  /*0200*/  @!P0 STS.64 [R8+0x10], RZ ;  /* 0x000010ff08008388 */ /* 0x0003e40000000a00 */
.L_x_4:
[----:B------:R-:W-:Y:S05]  /*0210*/  BSYNC.RECONVERGENT B0 ;  /* 0x0000000000007941 */ /* 0x000fea0003800200 */
.L_x_3:
[----:B------:R-:W-:Y:S01]  /*0220*/  BAR.SYNC.DEFER_BLOCKING 0x0 ;  /* 0x0000000000007b1d */ /* 0x000fe20000010000 */
[----:B------:R-:W-:-:S05]  /*0230*/  IADD3 R0, PT, PT, R0, 0x3, RZ ;  /* 0x0000000300007810 */ /* 0x000fca0007ffe0ff */
[----:B------:R-:W1:Y:S01]  /*0240*/  LDCU.64 UR10, c[0x3][0x30] ;  /* 0x00c00600ff0a77ac */ /* 0x000e620008000a00 */
[----:B------:R-:W-:Y:S01]  /*0250*/  IMAD R3, R0, UR8, R3 ;  /* 0x0000000800037c24 */ /* 0x000fe2000f8e0203 */
[----:B------:R-:W2:Y:S01]  /*0260*/  LDCU.128 UR12, c[0x3][0x20] ;  /* 0x00c00400ff0c77ac */ /* 0x000ea20008000c00 */
[----:B------:R-:W3:Y:S01]  /*0270*/  LDCU.128 UR16, c[0x3][0x10] ;  /* 0x00c00200ff1077ac */ /* 0x000ee20008000c00 */
[----:B0-----:R-:W1:Y:S04]  /*0280*/  LDS.64 R6, [R17] ;  /* 0x0000000011067984 */ /* 0x001e680000000a00 */
        /* <DEDUP_REMOVED lines=19> */
.L_x_5:
        /* <DEDUP_REMOVED lines=12> */
.L_x_7:


//--------------------- .nv.shared._Z20convolution_kernel_yPdS_ii --------------------------
	.section	.nv.shared._Z20convolution_kernel_yPdS_ii,"aw",@nobits
	.sectionflags	@""
	.align	8
.nv.shared._Z20convolution_kernel_yPdS_ii:
	.zero		36936


//--------------------- .nv.shared.reserved.0     --------------------------
	.section	.nv.shared.reserved.0,"aw",@nobits
	.weak		__nv_reservedSMEM_offset_0_alias
	.size		__nv_reservedSMEM_offset_0_alias, 0, 64
	.other		__nv_reservedSMEM_offset_0_alias,@"STO_CUDA_RESERVED_SHARED STV_DEFAULT"
__nv_reservedSMEM_offset_0_alias:
	.zero		0
	.zero		64


//--------------------- .nv.shared._Z20convolution_kernel_xPdS_ii --------------------------
	.section	.nv.shared._Z20convolution_kernel_xPdS_ii,"aw",@nobits
	.sectionflags	@""
	.align	8
.nv.shared._Z20convolution_kernel_xPdS_ii:
	.zero		36936


//--------------------- .nv.constant0._Z20convolution_kernel_yPdS_ii --------------------------
	.section	.nv.constant0._Z20convolution_kernel_yPdS_ii,"a",@progbits
	.sectionflags	@""
	.align	4
.nv.constant0._Z20convolution_kernel_yPdS_ii:
	.zero		920


//--------------------- .nv.constant0._Z20convolution_kernel_xPdS_ii --------------------------
	.section	.nv.constant0._Z20convolution_kernel_xPdS_ii,"a",@progbits
	.sectionflags	@""
	.align	4
.nv.constant0._Z20convolution_kernel_xPdS_ii:
	.zero		920


//--------------------- SYMBOLS --------------------------

	.type		.nv.reservedSmem.offset0,@object
	.size		.nv.reservedSmem.offset0,0x4
	.type		.nv.reservedSmem.cap,@object
	.size		.nv.reservedSmem.cap,0x4
